	.headerflags	@"EF_CUDA_TEXMODE_UNIFIED EF_CUDA_64BIT_ADDRESS EF_CUDA_ACCELERATORS EF_CUDA_SM90 EF_CUDA_VIRTUAL_SM(EF_CUDA_SM90)"
	.elftype	@"ET_EXEC"


//--------------------- .nv.info                  --------------------------
	.section	.nv.info,"",@"SHT_CUDA_INFO"
	.align	4


	//----- nvinfo : EIATTR_REGCOUNT
	.align		4
        /*0000*/ 	.byte	0x04, 0x2f
        /*0002*/ 	.short	(.L_3 - .L_2)
	.align		4
.L_2:
        /*0004*/ 	.word	index@(triton_poi_fused__native_batch_norm_legit_no_training_convolution_leaky_relu_32)
        /*0008*/ 	.word	0x00000018


	//----- nvinfo : EIATTR_MIN_STACK_SIZE
	.align		4
.L_3:
        /*000c*/ 	.byte	0x04, 0x12
        /*000e*/ 	.short	(.L_5 - .L_4)
	.align		4
.L_4:
        /*0010*/ 	.word	index@(triton_poi_fused__native_batch_norm_legit_no_training_convolution_leaky_relu_32)
        /*0014*/ 	.word	0x00000000


	//----- nvinfo : EIATTR_FRAME_SIZE
	.align		4
.L_5:
        /*0018*/ 	.byte	0x04, 0x11
        /*001a*/ 	.short	(.L_7 - .L_6)
	.align		4
.L_6:
        /*001c*/ 	.word	index@(triton_poi_fused__native_batch_norm_legit_no_training_convolution_leaky_relu_32)
        /*0020*/ 	.word	0x00000000


	//----- nvinfo : EIATTR_MIN_STACK_SIZE
	.align		4
.L_7:
        /*0024*/ 	.byte	0x04, 0x12
        /*0026*/ 	.short	(.L_9 - .L_8)
	.align		4
.L_8:
        /*0028*/ 	.word	index@(triton_poi_fused__native_batch_norm_legit_no_training_convolution_leaky_relu_32)
        /*002c*/ 	.word	0x00000000
.L_9:


//--------------------- .nv.info.triton_poi_fused__native_batch_norm_legit_no_training_convolution_leaky_relu_32 --------------------------
	.section	.nv.info.triton_poi_fused__native_batch_norm_legit_no_training_convolution_leaky_relu_32,"",@"SHT_CUDA_INFO"
	.sectionflags	@""
	.align	4


	//----- nvinfo : EIATTR_CUDA_API_VERSION
	.align		4
        /*0000*/ 	.byte	0x04, 0x37
        /*0002*/ 	.short	(.L_11 - .L_10)
.L_10:
        /*0004*/ 	.word	0x0000007c


	//----- nvinfo : EIATTR_KPARAM_INFO
	.align		4
.L_11:
        /*0008*/ 	.byte	0x04, 0x17
        /*000a*/ 	.short	(.L_13 - .L_12)
.L_12:
        /*000c*/ 	.word	0x00000000
        /*0010*/ 	.short	0x0007
        /*0012*/ 	.short	0x0038
        /*0014*/ 	.byte	0x00, 0xf0, 0x11, 0x00


	//----- nvinfo : EIATTR_KPARAM_INFO
	.align		4
.L_13:
        /*0018*/ 	.byte	0x04, 0x17
        /*001a*/ 	.short	(.L_15 - .L_14)
.L_14:
        /*001c*/ 	.word	0x00000000
        /*0020*/ 	.short	0x0006
        /*0022*/ 	.short	0x0030
        /*0024*/ 	.byte	0x00, 0xf4, 0x21, 0x00


	//----- nvinfo : EIATTR_KPARAM_INFO
	.align		4
.L_15:
        /*0028*/ 	.byte	0x04, 0x17
        /*002a*/ 	.short	(.L_17 - .L_16)
.L_16:
        /*002c*/ 	.word	0x00000000
        /*0030*/ 	.short	0x0005
        /*0032*/ 	.short	0x0028
        /*0034*/ 	.byte	0x00, 0xf4, 0x21, 0x00


	//----- nvinfo : EIATTR_KPARAM_INFO
	.align		4
.L_17:
        /*0038*/ 	.byte	0x04, 0x17
        /*003a*/ 	.short	(.L_19 - .L_18)
.L_18:
        /*003c*/ 	.word	0x00000000
        /*0040*/ 	.short	0x0004
        /*0042*/ 	.short	0x0020
        /*0044*/ 	.byte	0x00, 0xf4, 0x21, 0x00


	//----- nvinfo : EIATTR_KPARAM_INFO
	.align		4
.L_19:
        /*0048*/ 	.byte	0x04, 0x17
        /*004a*/ 	.short	(.L_21 - .L_20)
.L_20:
        /*004c*/ 	.word	0x00000000
        /*0050*/ 	.short	0x0003
        /*0052*/ 	.short	0x0018
        /*0054*/ 	.byte	0x00, 0xf4, 0x21, 0x00


	//----- nvinfo : EIATTR_KPARAM_INFO
	.align		4
.L_21:
        /*0058*/ 	.byte	0x04, 0x17
        /*005a*/ 	.short	(.L_23 - .L_22)
.L_22:
        /*005c*/ 	.word	0x00000000
        /*0060*/ 	.short	0x0002
        /*0062*/ 	.short	0x0010
        /*0064*/ 	.byte	0x00, 0xf4, 0x21, 0x00


	//----- nvinfo : EIATTR_KPARAM_INFO
	.align		4
.L_23:
        /*0068*/ 	.byte	0x04, 0x17
        /*006a*/ 	.short	(.L_25 - .L_24)
.L_24:
        /*006c*/ 	.word	0x00000000
        /*0070*/ 	.short	0x0001
        /*0072*/ 	.short	0x0008
        /*0074*/ 	.byte	0x00, 0xf4, 0x21, 0x00


	//----- nvinfo : EIATTR_KPARAM_INFO
	.align		4
.L_25:
        /*0078*/ 	.byte	0x04, 0x17
        /*007a*/ 	.short	(.L_27 - .L_26)
.L_26:
        /*007c*/ 	.word	0x00000000
        /*0080*/ 	.short	0x0000
        /*0082*/ 	.short	0x0000
        /*0084*/ 	.byte	0x00, 0xf4, 0x21, 0x00


	//----- nvinfo : EIATTR_SPARSE_MMA_MASK
	.align		4
.L_27:
        /*0088*/ 	.byte	0x03, 0x50
        /*008a*/ 	.short	0x0000


	//----- nvinfo : EIATTR_MAXREG_COUNT
	.align		4
        /*008c*/ 	.byte	0x03, 0x1b
        /*008e*/ 	.short	0x00ff


	//----- nvinfo : EIATTR_EXIT_INSTR_OFFSETS
	.align		4
        /*0090*/ 	.byte	0x04, 0x1c
        /*0092*/ 	.short	(.L_29 - .L_28)


	//   ....[0]....
.L_28:
        /*0094*/ 	.word	0x00000470


	//----- nvinfo : EIATTR_REQNTID
	.align		4
.L_29:
        /*0098*/ 	.byte	0x04, 0x10
        /*009a*/ 	.short	(.L_31 - .L_30)
.L_30:
        /*009c*/ 	.word	0x00000080
        /*00a0*/ 	.word	0x00000001
        /*00a4*/ 	.word	0x00000001


	//----- nvinfo : EIATTR_CBANK_PARAM_SIZE
	.align		4
.L_31:
        /*00a8*/ 	.byte	0x03, 0x19
        /*00aa*/ 	.short	0x003c


	//----- nvinfo : EIATTR_PARAM_CBANK
	.align		4
        /*00ac*/ 	.byte	0x04, 0x0a
        /*00ae*/ 	.short	(.L_33 - .L_32)
	.align		4
.L_32:
        /*00b0*/ 	.word	index@(.nv.constant0.triton_poi_fused__native_batch_norm_legit_no_training_convolution_leaky_relu_32)
        /*00b4*/ 	.short	0x0210
        /*00b6*/ 	.short	0x003c


	//----- nvinfo : EIATTR_SW_WAR
	.align		4
.L_33:
        /*00b8*/ 	.byte	0x04, 0x36
        /*00ba*/ 	.short	(.L_35 - .L_34)
.L_34:
        /*00bc*/ 	.word	0x00000008
.L_35:


//--------------------- .nv.callgraph             --------------------------
	.section	.nv.callgraph,"",@"SHT_CUDA_CALLGRAPH"
	.align	4
	.sectionentsize	8
	.align		4
        /*0000*/ 	.word	0x00000000
	.align		4
        /*0004*/ 	.word	0xffffffff
	.align		4
        /*0008*/ 	.word	0x00000000
	.align		4
        /*000c*/ 	.word	0xfffffffe
	.align		4
        /*0010*/ 	.word	0x00000000
	.align		4
        /*0014*/ 	.word	0xfffffffd
	.align		4
        /*0018*/ 	.word	0x00000000
	.align		4
        /*001c*/ 	.word	0xfffffffc


//--------------------- .nv.constant4             --------------------------
	.section	.nv.constant4,"a",@progbits
	.align	8
	.align		8
.nv.constant4:
        /*0000*/ 	.dword	_$_str
	.align		8
        /*0008*/ 	.dword	_$_str_$_2


//--------------------- .text.triton_poi_fused__native_batch_norm_legit_no_training_convolution_leaky_relu_32 --------------------------
	.section	.text.triton_poi_fused__native_batch_norm_legit_no_training_convolution_leaky_relu_32,"ax",@progbits
	.align	128
        .global         triton_poi_fused__native_batch_norm_legit_no_training_convolution_leaky_relu_32
        .type           triton_poi_fused__native_batch_norm_legit_no_training_convolution_leaky_relu_32,@function
        .size           triton_poi_fused__native_batch_norm_legit_no_training_convolution_leaky_relu_32,(.L_x_1 - triton_poi_fused__native_batch_norm_legit_no_training_convolution_leaky_relu_32)
        .other          triton_poi_fused__native_batch_norm_legit_no_training_convolution_leaky_relu_32,@"STO_CUDA_ENTRY STV_DEFAULT"
triton_poi_fused__native_batch_norm_legit_no_training_convolution_leaky_relu_32:
.text.triton_poi_fused__native_batch_norm_legit_no_training_convolution_leaky_relu_32:
[----:B------:R-:W-:Y:S01]  /*0000*/  LDC R1, c[0x0][0x28] ;  /* 0x00000a00ff017b82 */ /* 0x000fe20000000800 */
[----:B------:R-:W1:Y:S07]  /*0010*/  S2R R0, SR_TID.X ;  /* 0x0000000000007919 */ /* 0x000e6e0000002100 */
[----:B------:R-:W2:Y:S01]  /*0020*/  LDC.64 R20, c[0x0][0x230] ;  /* 0x00008c00ff147b82 */ /* 0x000ea20000000a00 */
[----:B------:R-:W-:Y:S01]  /*0030*/  ULDC.64 UR4, c[0x0][0x208] ;  /* 0x0000820000047ab9 */ /* 0x000fe20000000a00 */
[----:B------:R-:W3:Y:S06]  /*0040*/  S2R R5, SR_CTAID.X ;  /* 0x0000000000057919 */ /* 0x000eec0000002500 */
[----:B------:R-:W4:Y:S08]  /*0050*/  LDC.64 R16, c[0x0][0x220] ;  /* 0x00008800ff107b82 */ /* 0x000f300000000a00 */
[----:B------:R-:W5:Y:S08]  /*0060*/  LDC.64 R18, c[0x0][0x228] ;  /* 0x00008a00ff127b82 */ /* 0x000f700000000a00 */
[----:B------:R-:W5:Y:S01]  /*0070*/  LDC.64 R12, c[0x0][0x238] ;  /* 0x00008e00ff0c7b82 */ /* 0x000f620000000a00 */
[----:B-1----:R-:W-:-:S07]  /*0080*/  SHF.L.U32 R0, R0, 0x2, RZ ;  /* 0x0000000200007819 */ /* 0x002fce00000006ff */
[----:B------:R-:W1:Y:S01]  /*0090*/  LDC.64 R8, c[0x0][0x240] ;  /* 0x00009000ff087b82 */ /* 0x000e620000000a00 */
[----:B---3--:R-:W-:Y:S02]  /*00a0*/  SHF.R.S32.HI R3, RZ, 0x16, R5 ;  /* 0x00000016ff037819 */ /* 0x008fe40000011405 */
[----:B------:R-:W-:Y:S02]  /*00b0*/  LOP3.LUT R0, R0, 0x1fc, RZ, 0xc0, !PT ;  /* 0x000001fc00007812 */ /* 0x000fe400078ec0ff */
[----:B------:R-:W-:Y:S02]  /*00c0*/  SGXT R3, R3, 0x1 ;  /* 0x000000010303781a */ /* 0x000fe40000000200 */
[----:B------:R-:W-:-:S04]  /*00d0*/  LEA R0, R5, R0, 0x9 ;  /* 0x0000000005007211 */ /* 0x000fc800078e48ff */
[----:B------:R-:W-:-:S04]  /*00e0*/  LEA.HI R3, R3, R0, RZ, 0xc ;  /* 0x0000000003037211 */ /* 0x000fc800078f60ff */
[----:B------:R-:W-:-:S04]  /*00f0*/  SHF.R.S32.HI R3, RZ, 0xc, R3 ;  /* 0x0000000cff037819 */ /* 0x000fc80000011403 */
[----:B------:R-:W-:-:S04]  /*0100*/  LEA.HI R2, R3, R3, RZ, 0x2 ;  /* 0x0000000303027211 */ /* 0x000fc800078f10ff */
[----:B------:R-:W-:-:S04]  /*0110*/  LOP3.LUT R2, R2, 0xfffffffc, RZ, 0xc0, !PT ;  /* 0xfffffffc02027812 */ /* 0x000fc800078ec0ff */
[----:B------:R-:W-:Y:S02]  /*0120*/  IADD3 R11, R3, -R2, RZ ;  /* 0x80000002030b7210 */ /* 0x000fe40007ffe0ff */
[----:B------:R-:W3:Y:S03]  /*0130*/  LDC.64 R2, c[0x0][0x210] ;  /* 0x00008400ff027b82 */ /* 0x000ee60000000a00 */
[----:B--2---:R-:W-:-:S05]  /*0140*/  IMAD.WIDE R20, R11, 0x4, R20 ;  /* 0x000000040b147825 */ /* 0x004fca00078e0214 */
[----:B------:R2:W2:Y:S01]  /*0150*/  LDG.E.EL R10, desc[UR4][R20.64] ;  /* 0x00000004140a7981 */ /* 0x0004a2000c2e1900 */
[----:B----4-:R-:W-:-:S04]  /*0160*/  IMAD.WIDE R16, R11, 0x4, R16 ;  /* 0x000000040b107825 */ /* 0x010fc800078e0210 */
[----:B-----5:R-:W-:Y:S01]  /*0170*/  IMAD.WIDE R18, R11, 0x4, R18 ;  /* 0x000000040b127825 */ /* 0x020fe200078e0212 */
[----:B------:R4:W5:Y:S04]  /*0180*/  LDG.E.EL R14, desc[UR4][R16.64] ;  /* 0x00000004100e7981 */ /* 0x000968000c2e1900 */
[----:B------:R-:W5:Y:S01]  /*0190*/  LDG.E.EL R15, desc[UR4][R18.64] ;  /* 0x00000004120f7981 */ /* 0x000f62000c2e1900 */
[----:B---3--:R-:W-:-:S05]  /*01a0*/  IMAD.WIDE R2, R0, 0x4, R2 ;  /* 0x0000000400027825 */ /* 0x008fca00078e0202 */
[----:B------:R-:W5:Y:S01]  /*01b0*/  LDG.E.128 R4, desc[UR4][R2.64] ;  /* 0x0000000402047981 */ /* 0x000f62000c1e1d00 */
[----:B0-2---:R-:W-:-:S04]  /*01c0*/  IMAD.WIDE R20, R11, 0x4, R12 ;  /* 0x000000040b147825 */ /* 0x005fc800078e020c */
[----:B-1----:R-:W-:Y:S02]  /*01d0*/  IMAD.WIDE R8, R11, 0x4, R8 ;  /* 0x000000040b087825 */ /* 0x002fe400078e0208 */
[----:B------:R-:W2:Y:S04]  /*01e0*/  LDG.E.EL R11, desc[UR4][R20.64] ;  /* 0x00000004140b7981 */ /* 0x000ea8000c2e1900 */
[----:B------:R0:W2:Y:S01]  /*01f0*/  LDG.E.EL R12, desc[UR4][R8.64] ;  /* 0x00000004080c7981 */ /* 0x0000a2000c2e1900 */
[----:B----4-:R-:W-:Y:S01]  /*0200*/  HFMA2.MMA R16, -RZ, RZ, 1.625, 0 ;  /* 0x3e800000ff107435 */ /* 0x010fe200000001ff */
[----:B------:R-:W-:-:S04]  /*0210*/  FADD R10, R10, 9.9999997473787516356e-06 ;  /* 0x3727c5ac0a0a7421 */ /* 0x000fc80000000000 */
[----:B------:R-:W1:Y:S02]  /*0220*/  MUFU.SQRT R13, R10 ;  /* 0x0000000a000d7308 */ /* 0x000e640000002000 */
[C---:B-1----:R-:W-:Y:S02]  /*0230*/  FSETP.GT.AND P0, PT, R13.reuse, 8.50705917302346158658e+37, PT ;  /* 0x7e8000000d00780b */ /* 0x042fe40003f04000 */
[----:B------:R-:W-:-:S11]  /*0240*/  FSETP.GEU.AND P1, PT, R13, 1.175494350822287508e-38, PT ;  /* 0x008000000d00780b */ /* 0x000fd60003f2e000 */
[----:B------:R-:W-:-:S04]  /*0250*/  @P0 FMUL R13, R13, 0.25 ;  /* 0x3e8000000d0d0820 */ /* 0x000fc80000400000 */
[----:B------:R-:W-:-:S06]  /*0260*/  @!P1 FMUL R13, R13, 16777216 ;  /* 0x4b8000000d0d9820 */ /* 0x000fcc0000400000 */
[----:B------:R-:W1:Y:S01]  /*0270*/  MUFU.RCP R13, R13 ;  /* 0x0000000d000d7308 */ /* 0x000e620000001000 */
[----:B------:R-:W-:Y:S01]  /*0280*/  FSEL R16, R16, 1, P0 ;  /* 0x3f80000010107808 */ /* 0x000fe20000000000 */
[--C-:B-----5:R-:W-:Y:S01]  /*0290*/  FADD R5, R5, R14.reuse ;  /* 0x0000000e05057221 */ /* 0x120fe20000000000 */
[--C-:B------:R-:W-:Y:S01]  /*02a0*/  FADD R4, R4, R14.reuse ;  /* 0x0000000e04047221 */ /* 0x100fe20000000000 */
[--C-:B------:R-:W-:Y:S02]  /*02b0*/  FADD R6, R6, R14.reuse ;  /* 0x0000000e06067221 */ /* 0x100fe40000000000 */
[----:B------:R-:W-:Y:S01]  /*02c0*/  @!P1 FMUL R16, R16, 16777216 ;  /* 0x4b80000010109820 */ /* 0x000fe20000400000 */
[----:B------:R-:W-:Y:S01]  /*02d0*/  FADD R7, R7, R14 ;  /* 0x0000000e07077221 */ /* 0x000fe20000000000 */
[C---:B------:R-:W-:Y:S01]  /*02e0*/  FADD R19, -R15.reuse, R5 ;  /* 0x000000050f137221 */ /* 0x040fe20000000100 */
[----:B0-----:R-:W-:Y:S01]  /*02f0*/  FADD R9, -R15, R4 ;  /* 0x000000040f097221 */ /* 0x001fe20000000100 */
[----:B-1----:R-:W-:Y:S01]  /*0300*/  FMUL R8, R13, R16 ;  /* 0x000000100d087220 */ /* 0x002fe20000400000 */
[C---:B------:R-:W-:Y:S01]  /*0310*/  FADD R13, -R15.reuse, R6 ;  /* 0x000000060f0d7221 */ /* 0x040fe20000000100 */
[----:B------:R-:W-:Y:S01]  /*0320*/  FADD R15, -R15, R7 ;  /* 0x000000070f0f7221 */ /* 0x000fe20000000100 */
[----:B------:R-:W0:Y:S01]  /*0330*/  LDC.64 R16, c[0x0][0x218] ;  /* 0x00008600ff107b82 */ /* 0x000e220000000a00 */
[C---:B------:R-:W-:Y:S01]  /*0340*/  FMUL R19, R8.reuse, R19 ;  /* 0x0000001308137220 */ /* 0x040fe20000400000 */
[C---:B------:R-:W-:Y:S01]  /*0350*/  FMUL R21, R8.reuse, R9 ;  /* 0x0000000908157220 */ /* 0x040fe20000400000 */
[C---:B------:R-:W-:Y:S01]  /*0360*/  FMUL R13, R8.reuse, R13 ;  /* 0x0000000d080d7220 */ /* 0x040fe20000400000 */
[----:B------:R-:W-:Y:S01]  /*0370*/  FMUL R15, R8, R15 ;  /* 0x0000000f080f7220 */ /* 0x000fe20000400000 */
[C-C-:B--2---:R-:W-:Y:S01]  /*0380*/  FFMA R9, R11.reuse, R19, R12.reuse ;  /* 0x000000130b097223 */ /* 0x144fe2000000000c */
[C-C-:B------:R-:W-:Y:S01]  /*0390*/  FFMA R8, R11.reuse, R21, R12.reuse ;  /* 0x000000150b087223 */ /* 0x140fe2000000000c */
[C-C-:B------:R-:W-:Y:S01]  /*03a0*/  FFMA R10, R11.reuse, R13, R12.reuse ;  /* 0x0000000d0b0a7223 */ /* 0x140fe2000000000c */
[----:B------:R-:W-:-:S02]  /*03b0*/  FFMA R11, R11, R15, R12 ;  /* 0x0000000f0b0b7223 */ /* 0x000fc4000000000c */
[----:B------:R-:W-:Y:S02]  /*03c0*/  FSETP.GT.AND P2, PT, R9, RZ, PT ;  /* 0x000000ff0900720b */ /* 0x000fe40003f44000 */
[----:B------:R-:W-:Y:S02]  /*03d0*/  FSETP.GT.AND P3, PT, R8, RZ, PT ;  /* 0x000000ff0800720b */ /* 0x000fe40003f64000 */
[----:B------:R-:W-:Y:S02]  /*03e0*/  FSETP.GT.AND P1, PT, R10, RZ, PT ;  /* 0x000000ff0a00720b */ /* 0x000fe40003f24000 */
[----:B------:R-:W-:Y:S01]  /*03f0*/  FSETP.GT.AND P0, PT, R11, RZ, PT ;  /* 0x000000ff0b00720b */ /* 0x000fe20003f04000 */
[----:B------:R-:W-:Y:S06]  /*0400*/  STG.E.128 desc[UR4][R2.64], R4 ;  /* 0x0000000402007986 */ /* 0x000fec000c101d04 */
[----:B------:R-:W-:Y:S01]  /*0410*/  @!P2 FMUL R9, R9, 0.20000000298023223877 ;  /* 0x3e4ccccd0909a820 */ /* 0x000fe20000400000 */
[----:B0-----:R-:W-:-:S04]  /*0420*/  IMAD.WIDE R16, R0, 0x4, R16 ;  /* 0x0000000400107825 */ /* 0x001fc800078e0210 */
[----:B------:R-:W-:Y:S01]  /*0430*/  @!P3 FMUL R8, R8, 0.20000000298023223877 ;  /* 0x3e4ccccd0808b820 */ /* 0x000fe20000400000 */
[----:B------:R-:W-:Y:S01]  /*0440*/  @!P1 FMUL R10, R10, 0.20000000298023223877 ;  /* 0x3e4ccccd0a0a9820 */ /* 0x000fe20000400000 */
[----:B------:R-:W-:-:S05]  /*0450*/  @!P0 FMUL R11, R11, 0.20000000298023223877 ;  /* 0x3e4ccccd0b0b8820 */ /* 0x000fca0000400000 */
[----:B------:R-:W-:Y:S01]  /*0460*/  STG.E.128 desc[UR4][R16.64], R8 ;  /* 0x0000000810007986 */ /* 0x000fe2000c101d04 */
[----:B------:R-:W-:Y:S05]  /*0470*/  EXIT ;  /* 0x000000000000794d */ /* 0x000fea0003800000 */
.L_x_0:
[----:B------:R-:W-:-:S00]  /*0480*/  BRA `(.L_x_0) ;  /* 0xfffffffc00fc7947 */ /* 0x000fc0000383ffff */
[----:B------:R-:W-:-:S00]  /*0490*/  NOP ;  /* 0x0000000000007918 */ /* 0x000fc00000000000 */
        /* <DEDUP_REMOVED lines=14> */
.L_x_1:


//--------------------- .nv.global.init           --------------------------
	.section	.nv.global.init,"aw",@progbits
.nv.global.init:
	.type		_$_str,@object
	.size		_$_str,(_$_str_$_2 - _$_str)
_$_str:
        /*0000*/ 	.byte	0x5f, 0x5f, 0x43, 0x55, 0x44, 0x41, 0x5f, 0x46, 0x54, 0x5a, 0x00
	.type		_$_str_$_2,@object
	.size		_$_str_$_2,(.L_1 - _$_str_$_2)
_$_str_$_2:
        /*000b*/ 	.byte	0x5f, 0x5f, 0x43, 0x55, 0x44, 0x41, 0x5f, 0x50, 0x52, 0x45, 0x43, 0x5f, 0x53, 0x51, 0x52, 0x54
        /*001b*/ 	.byte	0x00
.L_1:


//--------------------- .nv.constant0.triton_poi_fused__native_batch_norm_legit_no_training_convolution_leaky_relu_32 --------------------------
	.section	.nv.constant0.triton_poi_fused__native_batch_norm_legit_no_training_convolution_leaky_relu_32,"a",@progbits
	.sectionflags	@""
	.align	4
.nv.constant0.triton_poi_fused__native_batch_norm_legit_no_training_convolution_leaky_relu_32:
	.zero		588
